//
// Generated by NVIDIA NVVM Compiler
//
// Compiler Build ID: CL-36424714
// Cuda compilation tools, release 13.0, V13.0.88
// Based on NVVM 20.0.0
//

.version 9.0
.target sm_100
.address_size 64

	// .globl	_Z6matmulPKfS0_Pfiii

.visible .entry _Z6matmulPKfS0_Pfiii(
	.param .u64 .ptr .align 1 _Z6matmulPKfS0_Pfiii_param_0,
	.param .u64 .ptr .align 1 _Z6matmulPKfS0_Pfiii_param_1,
	.param .u64 .ptr .align 1 _Z6matmulPKfS0_Pfiii_param_2,
	.param .u32 _Z6matmulPKfS0_Pfiii_param_3,
	.param .u32 _Z6matmulPKfS0_Pfiii_param_4,
	.param .u32 _Z6matmulPKfS0_Pfiii_param_5
)
{
	.reg .pred 	%p<13>;
	.reg .b32 	%r<41>;
	.reg .b32 	%f<68>;
	.reg .b64 	%rd<53>;

	ld.param.u64 	%rd7, [_Z6matmulPKfS0_Pfiii_param_0];
	ld.param.u64 	%rd8, [_Z6matmulPKfS0_Pfiii_param_1];
	ld.param.u64 	%rd6, [_Z6matmulPKfS0_Pfiii_param_2];
	ld.param.u32 	%r20, [_Z6matmulPKfS0_Pfiii_param_3];
	ld.param.u32 	%r18, [_Z6matmulPKfS0_Pfiii_param_4];
	ld.param.u32 	%r19, [_Z6matmulPKfS0_Pfiii_param_5];
	cvta.to.global.u64 	%rd1, %rd8;
	cvta.to.global.u64 	%rd2, %rd7;
	mov.u32 	%r21, %ctaid.y;
	mov.u32 	%r22, %ntid.y;
	mov.u32 	%r23, %tid.y;
	mad.lo.s32 	%r1, %r21, %r22, %r23;
	mov.u32 	%r24, %ctaid.x;
	mov.u32 	%r25, %ntid.x;
	mov.u32 	%r26, %tid.x;
	mad.lo.s32 	%r2, %r24, %r25, %r26;
	setp.ge.s32 	%p1, %r1, %r20;
	setp.ge.s32 	%p2, %r2, %r18;
	or.pred  	%p3, %p1, %p2;
	@%p3 bra 	$L__BB0_14;
	setp.lt.s32 	%p4, %r19, 1;
	mov.f32 	%f67, 0f00000000;
	@%p4 bra 	$L__BB0_13;
	mul.lo.s32 	%r3, %r19, %r1;
	and.b32  	%r4, %r19, 7;
	setp.lt.u32 	%p5, %r19, 8;
	mov.f32 	%f67, 0f00000000;
	mov.b32 	%r39, 0;
	@%p5 bra 	$L__BB0_5;
	and.b32  	%r39, %r19, 2147483640;
	neg.s32 	%r37, %r39;
	shl.b32 	%r7, %r18, 3;
	mul.wide.u32 	%rd9, %r3, 4;
	add.s64 	%rd10, %rd9, %rd2;
	add.s64 	%rd52, %rd10, 16;
	mov.f32 	%f67, 0f00000000;
	mul.wide.s32 	%rd13, %r18, 4;
	mov.u32 	%r36, %r2;
$L__BB0_4:
	.pragma "nounroll";
	ld.global.nc.f32 	%f17, [%rd52+-16];
	mul.wide.s32 	%rd11, %r36, 4;
	add.s64 	%rd12, %rd1, %rd11;
	ld.global.nc.f32 	%f18, [%rd12];
	fma.rn.f32 	%f19, %f17, %f18, %f67;
	ld.global.nc.f32 	%f20, [%rd52+-12];
	add.s64 	%rd14, %rd12, %rd13;
	ld.global.nc.f32 	%f21, [%rd14];
	fma.rn.f32 	%f22, %f20, %f21, %f19;
	ld.global.nc.f32 	%f23, [%rd52+-8];
	add.s64 	%rd15, %rd14, %rd13;
	ld.global.nc.f32 	%f24, [%rd15];
	fma.rn.f32 	%f25, %f23, %f24, %f22;
	ld.global.nc.f32 	%f26, [%rd52+-4];
	add.s64 	%rd16, %rd15, %rd13;
	ld.global.nc.f32 	%f27, [%rd16];
	fma.rn.f32 	%f28, %f26, %f27, %f25;
	ld.global.nc.f32 	%f29, [%rd52];
	add.s64 	%rd17, %rd16, %rd13;
	ld.global.nc.f32 	%f30, [%rd17];
	fma.rn.f32 	%f31, %f29, %f30, %f28;
	ld.global.nc.f32 	%f32, [%rd52+4];
	add.s64 	%rd18, %rd17, %rd13;
	ld.global.nc.f32 	%f33, [%rd18];
	fma.rn.f32 	%f34, %f32, %f33, %f31;
	ld.global.nc.f32 	%f35, [%rd52+8];
	add.s64 	%rd19, %rd18, %rd13;
	ld.global.nc.f32 	%f36, [%rd19];
	fma.rn.f32 	%f37, %f35, %f36, %f34;
	ld.global.nc.f32 	%f38, [%rd52+12];
	add.s64 	%rd20, %rd19, %rd13;
	ld.global.nc.f32 	%f39, [%rd20];
	fma.rn.f32 	%f67, %f38, %f39, %f37;
	add.s32 	%r37, %r37, 8;
	add.s32 	%r36, %r36, %r7;
	add.s64 	%rd52, %rd52, 32;
	setp.ne.s32 	%p6, %r37, 0;
	@%p6 bra 	$L__BB0_4;
$L__BB0_5:
	setp.eq.s32 	%p7, %r4, 0;
	@%p7 bra 	$L__BB0_13;
	and.b32  	%r13, %r19, 3;
	setp.lt.u32 	%p8, %r4, 4;
	@%p8 bra 	$L__BB0_8;
	add.s32 	%r28, %r39, %r3;
	mul.wide.u32 	%rd21, %r28, 4;
	add.s64 	%rd22, %rd2, %rd21;
	ld.global.nc.f32 	%f41, [%rd22];
	mad.lo.s32 	%r29, %r39, %r18, %r2;
	mul.wide.s32 	%rd23, %r29, 4;
	add.s64 	%rd24, %rd1, %rd23;
	ld.global.nc.f32 	%f42, [%rd24];
	fma.rn.f32 	%f43, %f41, %f42, %f67;
	cvt.u64.u32 	%rd25, %r3;
	cvt.u64.u32 	%rd26, %r39;
	add.s64 	%rd27, %rd26, %rd25;
	shl.b64 	%rd28, %rd27, 2;
	add.s64 	%rd29, %rd2, %rd28;
	ld.global.nc.f32 	%f44, [%rd29+4];
	mul.wide.s32 	%rd30, %r18, 4;
	add.s64 	%rd31, %rd24, %rd30;
	ld.global.nc.f32 	%f45, [%rd31];
	fma.rn.f32 	%f46, %f44, %f45, %f43;
	ld.global.nc.f32 	%f47, [%rd29+8];
	add.s64 	%rd32, %rd31, %rd30;
	ld.global.nc.f32 	%f48, [%rd32];
	fma.rn.f32 	%f49, %f47, %f48, %f46;
	ld.global.nc.f32 	%f50, [%rd29+12];
	add.s64 	%rd33, %rd32, %rd30;
	ld.global.nc.f32 	%f51, [%rd33];
	fma.rn.f32 	%f67, %f50, %f51, %f49;
	add.s32 	%r39, %r39, 4;
$L__BB0_8:
	setp.eq.s32 	%p9, %r13, 0;
	@%p9 bra 	$L__BB0_13;
	setp.eq.s32 	%p10, %r13, 1;
	@%p10 bra 	$L__BB0_11;
	add.s32 	%r30, %r39, %r3;
	mul.wide.u32 	%rd34, %r30, 4;
	add.s64 	%rd35, %rd2, %rd34;
	ld.global.nc.f32 	%f53, [%rd35];
	mad.lo.s32 	%r31, %r39, %r18, %r2;
	mul.wide.s32 	%rd36, %r31, 4;
	add.s64 	%rd37, %rd1, %rd36;
	ld.global.nc.f32 	%f54, [%rd37];
	fma.rn.f32 	%f55, %f53, %f54, %f67;
	cvt.u64.u32 	%rd38, %r3;
	cvt.u64.u32 	%rd39, %r39;
	add.s64 	%rd40, %rd39, %rd38;
	shl.b64 	%rd41, %rd40, 2;
	add.s64 	%rd42, %rd2, %rd41;
	ld.global.nc.f32 	%f56, [%rd42+4];
	mul.wide.s32 	%rd43, %r18, 4;
	add.s64 	%rd44, %rd37, %rd43;
	ld.global.nc.f32 	%f57, [%rd44];
	fma.rn.f32 	%f67, %f56, %f57, %f55;
	add.s32 	%r39, %r39, 2;
$L__BB0_11:
	and.b32  	%r32, %r19, 1;
	setp.eq.b32 	%p11, %r32, 1;
	not.pred 	%p12, %p11;
	@%p12 bra 	$L__BB0_13;
	add.s32 	%r33, %r39, %r3;
	mul.wide.u32 	%rd45, %r33, 4;
	add.s64 	%rd46, %rd2, %rd45;
	ld.global.nc.f32 	%f58, [%rd46];
	mad.lo.s32 	%r34, %r39, %r18, %r2;
	mul.wide.s32 	%rd47, %r34, 4;
	add.s64 	%rd48, %rd1, %rd47;
	ld.global.nc.f32 	%f59, [%rd48];
	fma.rn.f32 	%f67, %f58, %f59, %f67;
$L__BB0_13:
	mad.lo.s32 	%r35, %r18, %r1, %r2;
	cvta.to.global.u64 	%rd49, %rd6;
	mul.wide.s32 	%rd50, %r35, 4;
	add.s64 	%rd51, %rd49, %rd50;
	st.global.f32 	[%rd51], %f67;
$L__BB0_14:
	ret;

}


// ===== COMPILED SASS (sm_100) =====

	.target	sm_100

	.elftype	@"ET_EXEC"


//--------------------- .note.nv.tkinfo           --------------------------
	.section	.note.nv.tkinfo,"",@"SHT_NOTE"
	.sectionflags	@"SHF_NOTE_NV_TKINFO"
	.tkinfo
        /*0018*/ 	.word	0x00000002
        /*0030*/ 	.string	""
        /*0030*/ 	.string	"ptxas"
        /*0030*/ 	.string	"Cuda compilation tools, release 13.0, V13.0.88"
        /*0030*/ 	.string	"Build cuda_13.0.r13.0/compiler.36424714_0"
        /*0030*/ 	.string	"-arch sm_100 -m 64 "



//--------------------- .note.nv.cuinfo           --------------------------
	.section	.note.nv.cuinfo,"",@"SHT_NOTE"
	.sectionflags	@"SHF_NOTE_NV_CUINFO"
        /*0018*/ 	.short	0x0002
        /*001a*/ 	.short	0x0064
        /*001c*/ 	.short	0x0082
	.zero		2


//--------------------- .nv.info                  --------------------------
	.section	.nv.info,"",@"SHT_CUDA_INFO"
	.align	4


	//----- nvinfo : EIATTR_REGCOUNT
	.align		4
        /*0000*/ 	.byte	0x04, 0x2f
        /*0002*/ 	.short	(.L_1 - .L_0)
	.align		4
.L_0:
        /*0004*/ 	.word	index@(_Z6matmulPKfS0_Pfiii)
        /*0008*/ 	.word	0x00000020


	//----- nvinfo : EIATTR_FRAME_SIZE
	.align		4
.L_1:
        /*000c*/ 	.byte	0x04, 0x11
        /*000e*/ 	.short	(.L_3 - .L_2)
	.align		4
.L_2:
        /*0010*/ 	.word	index@(_Z6matmulPKfS0_Pfiii)
        /*0014*/ 	.word	0x00000000


	//----- nvinfo : EIATTR_MIN_STACK_SIZE
	.align		4
.L_3:
        /*0018*/ 	.byte	0x04, 0x12
        /*001a*/ 	.short	(.L_5 - .L_4)
	.align		4
.L_4:
        /*001c*/ 	.word	index@(_Z6matmulPKfS0_Pfiii)
        /*0020*/ 	.word	0x00000000
.L_5:


//--------------------- .nv.compat                --------------------------
	.section	.nv.compat,"",@"SHT_CUDA_COMPAT_INFO"
	.align	4
        /*0000*/ 	.byte	0x02, 0x09, 0x00, 0x00, 0x02, 0x02, 0x01, 0x00, 0x02, 0x05, 0x05, 0x00, 0x03, 0x07, 0x01, 0x01
        /*0010*/ 	.byte	0x02, 0x03, 0x00, 0x00, 0x02, 0x06, 0x01, 0x00, 0x04, 0x0b, 0x08, 0x00, 0x09, 0x00, 0x00, 0x00
        /*0020*/ 	.byte	0x00, 0x00, 0x00, 0x00


//--------------------- .nv.info._Z6matmulPKfS0_Pfiii --------------------------
	.section	.nv.info._Z6matmulPKfS0_Pfiii,"",@"SHT_CUDA_INFO"
	.sectionflags	@""
	.align	4


	//----- nvinfo : EIATTR_CUDA_API_VERSION
	.align		4
        /*0000*/ 	.byte	0x04, 0x37
        /*0002*/ 	.short	(.L_7 - .L_6)
.L_6:
        /*0004*/ 	.word	0x00000082


	//----- nvinfo : EIATTR_KPARAM_INFO
	.align		4
.L_7:
        /*0008*/ 	.byte	0x04, 0x17
        /*000a*/ 	.short	(.L_9 - .L_8)
.L_8:
        /*000c*/ 	.word	0x00000000
        /*0010*/ 	.short	0x0005
        /*0012*/ 	.short	0x0020
        /*0014*/ 	.byte	0x00, 0xf0, 0x11, 0x00


	//----- nvinfo : EIATTR_KPARAM_INFO
	.align		4
.L_9:
        /*0018*/ 	.byte	0x04, 0x17
        /*001a*/ 	.short	(.L_11 - .L_10)
.L_10:
        /*001c*/ 	.word	0x00000000
        /*0020*/ 	.short	0x0004
        /*0022*/ 	.short	0x001c
        /*0024*/ 	.byte	0x00, 0xf0, 0x11, 0x00


	//----- nvinfo : EIATTR_KPARAM_INFO
	.align		4
.L_11:
        /*0028*/ 	.byte	0x04, 0x17
        /*002a*/ 	.short	(.L_13 - .L_12)
.L_12:
        /*002c*/ 	.word	0x00000000
        /*0030*/ 	.short	0x0003
        /*0032*/ 	.short	0x0018
        /*0034*/ 	.byte	0x00, 0xf0, 0x11, 0x00


	//----- nvinfo : EIATTR_KPARAM_INFO
	.align		4
.L_13:
        /*0038*/ 	.byte	0x04, 0x17
        /*003a*/ 	.short	(.L_15 - .L_14)
.L_14:
        /*003c*/ 	.word	0x00000000
        /*0040*/ 	.short	0x0002
        /*0042*/ 	.short	0x0010
        /*0044*/ 	.byte	0x00, 0xf5, 0x21, 0x00


	//----- nvinfo : EIATTR_KPARAM_INFO
	.align		4
.L_15:
        /*0048*/ 	.byte	0x04, 0x17
        /*004a*/ 	.short	(.L_17 - .L_16)
.L_16:
        /*004c*/ 	.word	0x00000000
        /*0050*/ 	.short	0x0001
        /*0052*/ 	.short	0x0008
        /*0054*/ 	.byte	0x00, 0xf5, 0x21, 0x00


	//----- nvinfo : EIATTR_KPARAM_INFO
	.align		4
.L_17:
        /*0058*/ 	.byte	0x04, 0x17
        /*005a*/ 	.short	(.L_19 - .L_18)
.L_18:
        /*005c*/ 	.word	0x00000000
        /*0060*/ 	.short	0x0000
        /*0062*/ 	.short	0x0000
        /*0064*/ 	.byte	0x00, 0xf5, 0x21, 0x00


	//----- nvinfo : EIATTR_SPARSE_MMA_MASK
	.align		4
.L_19:
        /*0068*/ 	.byte	0x03, 0x50
        /*006a*/ 	.short	0x0000


	//----- nvinfo : EIATTR_MAXREG_COUNT
	.align		4
        /*006c*/ 	.byte	0x03, 0x1b
        /*006e*/ 	.short	0x00ff


	//----- nvinfo : EIATTR_MERCURY_ISA_VERSION
	.align		4
        /*0070*/ 	.byte	0x03, 0x5f
        /*0072*/ 	.short	0x0101


	//----- nvinfo : EIATTR_VRC_CTA_INIT_COUNT
	.align		4
        /*0074*/ 	.byte	0x02, 0x4a
	.zero		1
	.zero		1


	//----- nvinfo : EIATTR_EXIT_INSTR_OFFSETS
	.align		4
        /*0078*/ 	.byte	0x04, 0x1c
        /*007a*/ 	.short	(.L_21 - .L_20)


	//   ....[0]....
.L_20:
        /*007c*/ 	.word	0x000000c0


	//   ....[1]....
        /*0080*/ 	.word	0x000008e0


	//----- nvinfo : EIATTR_CBANK_PARAM_SIZE
	.align		4
.L_21:
        /*0084*/ 	.byte	0x03, 0x19
        /*0086*/ 	.short	0x0024


	//----- nvinfo : EIATTR_PARAM_CBANK
	.align		4
        /*0088*/ 	.byte	0x04, 0x0a
        /*008a*/ 	.short	(.L_23 - .L_22)
	.align		4
.L_22:
        /*008c*/ 	.word	index@(.nv.constant0._Z6matmulPKfS0_Pfiii)
        /*0090*/ 	.short	0x0380
        /*0092*/ 	.short	0x0024


	//----- nvinfo : EIATTR_SW_WAR
	.align		4
.L_23:
        /*0094*/ 	.byte	0x04, 0x36
        /*0096*/ 	.short	(.L_25 - .L_24)
.L_24:
        /*0098*/ 	.word	0x00000008
.L_25:


//--------------------- .nv.callgraph             --------------------------
	.section	.nv.callgraph,"",@"SHT_CUDA_CALLGRAPH"
	.align	4
	.sectionentsize	8
	.align		4
        /*0000*/ 	.word	0x00000000
	.align		4
        /*0004*/ 	.word	0xffffffff
	.align		4
        /*0008*/ 	.word	0x00000000
	.align		4
        /*000c*/ 	.word	0xfffffffe
	.align		4
        /*0010*/ 	.word	0x00000000
	.align		4
        /*0014*/ 	.word	0xfffffffd
	.align		4
        /*0018*/ 	.word	0x00000000
	.align		4
        /*001c*/ 	.word	0xfffffffc


//--------------------- .text._Z6matmulPKfS0_Pfiii --------------------------
	.section	.text._Z6matmulPKfS0_Pfiii,"ax",@progbits
	.align	128
        .global         _Z6matmulPKfS0_Pfiii
        .type           _Z6matmulPKfS0_Pfiii,@function
        .size           _Z6matmulPKfS0_Pfiii,(.L_x_5 - _Z6matmulPKfS0_Pfiii)
        .other          _Z6matmulPKfS0_Pfiii,@"STO_CUDA_ENTRY STV_DEFAULT"
_Z6matmulPKfS0_Pfiii:
.text._Z6matmulPKfS0_Pfiii:
[----:B------:R-:W-:Y:S01]  /*0000*/  LDC R1, c[0x0][0x37c] ;  /* 0x0000df00ff017b82 */ /* 0x000fe20000000800 */
[----:B------:R-:W0:Y:S07]  /*0010*/  S2R R5, SR_TID.X ;  /* 0x0000000000057919 */ /* 0x000e2e0000002100 */
[----:B------:R-:W1:Y:S01]  /*0020*/  LDC R19, c[0x0][0x364] ;  /* 0x0000d900ff137b82 */ /* 0x000e620000000800 */
[----:B------:R-:W1:Y:S07]  /*0030*/  S2R R4, SR_TID.Y ;  /* 0x0000000000047919 */ /* 0x000e6e0000002200 */
[----:B------:R-:W0:Y:S08]  /*0040*/  S2UR UR5, SR_CTAID.X ;  /* 0x00000000000579c3 */ /* 0x000e300000002500 */
[----:B------:R-:W0:Y:S08]  /*0050*/  LDC R0, c[0x0][0x360] ;  /* 0x0000d800ff007b82 */ /* 0x000e300000000800 */
[----:B------:R-:W1:Y:S08]  /*0060*/  S2UR UR4, SR_CTAID.Y ;  /* 0x00000000000479c3 */ /* 0x000e700000002600 */
[----:B------:R-:W2:Y:S01]  /*0070*/  LDC.64 R2, c[0x0][0x398] ;  /* 0x0000e600ff027b82 */ /* 0x000ea20000000a00 */
[----:B0-----:R-:W-:-:S02]  /*0080*/  IMAD R0, R0, UR5, R5 ;  /* 0x0000000500007c24 */ /* 0x001fc4000f8e0205 */
[----:B-1----:R-:W-:-:S03]  /*0090*/  IMAD R19, R19, UR4, R4 ;  /* 0x0000000413137c24 */ /* 0x002fc6000f8e0204 */
[----:B--2---:R-:W-:-:S04]  /*00a0*/  ISETP.GE.AND P0, PT, R0, R3, PT ;  /* 0x000000030000720c */ /* 0x004fc80003f06270 */
[----:B------:R-:W-:-:S13]  /*00b0*/  ISETP.GE.OR P0, PT, R19, R2, P0 ;  /* 0x000000021300720c */ /* 0x000fda0000706670 */
[----:B------:R-:W-:Y:S05]  /*00c0*/  @P0 EXIT ;  /* 0x000000000000094d */ /* 0x000fea0003800000 */
[----:B------:R-:W0:Y:S01]  /*00d0*/  LDC R2, c[0x0][0x3a0] ;  /* 0x0000e800ff027b82 */ /* 0x000e220000000800 */
[----:B------:R-:W1:Y:S01]  /*00e0*/  LDCU.64 UR4, c[0x0][0x358] ;  /* 0x00006b00ff0477ac */ /* 0x000e620008000a00 */
[----:B------:R-:W-:Y:S01]  /*00f0*/  HFMA2 R24, -RZ, RZ, 0, 0 ;  /* 0x00000000ff187431 */ /* 0x000fe200000001ff */
[----:B0-----:R-:W-:-:S13]  /*0100*/  ISETP.GE.AND P0, PT, R2, 0x1, PT ;  /* 0x000000010200780c */ /* 0x001fda0003f06270 */
[----:B-1----:R-:W-:Y:S05]  /*0110*/  @!P0 BRA `(.L_x_0) ;  /* 0x0000000400e08947 */ /* 0x002fea0003800000 */
[C---:B------:R-:W-:Y:S01]  /*0120*/  ISETP.GE.U32.AND P1, PT, R2.reuse, 0x8, PT ;  /* 0x000000080200780c */ /* 0x040fe20003f26070 */
[----:B------:R-:W-:Y:S01]  /*0130*/  IMAD R20, R19, R2, RZ ;  /* 0x0000000213147224 */ /* 0x000fe200078e02ff */
[----:B------:R-:W-:Y:S02]  /*0140*/  LOP3.LUT R27, R2, 0x7, RZ, 0xc0, !PT ;  /* 0x00000007021b7812 */ /* 0x000fe400078ec0ff */
[----:B------:R-:W-:Y:S02]  /*0150*/  MOV R24, RZ ;  /* 0x000000ff00187202 */ /* 0x000fe40000000f00 */
[----:B------:R-:W-:Y:S02]  /*0160*/  ISETP.NE.AND P0, PT, R27, RZ, PT ;  /* 0x000000ff1b00720c */ /* 0x000fe40003f05270 */
[----:B------:R-:W-:-:S05]  /*0170*/  MOV R21, RZ ;  /* 0x000000ff00157202 */ /* 0x000fca0000000f00 */
[----:B------:R-:W-:Y:S06]  /*0180*/  @!P1 BRA `(.L_x_1) ;  /* 0x0000000000c49947 */ /* 0x000fec0003800000 */
[----:B------:R-:W0:Y:S01]  /*0190*/  LDC.64 R4, c[0x0][0x380] ;  /* 0x0000e000ff047b82 */ /* 0x000e220000000a00 */
[----:B------:R-:W-:Y:S02]  /*01a0*/  LOP3.LUT R21, R2, 0x7ffffff8, RZ, 0xc0, !PT ;  /* 0x7ffffff802157812 */ /* 0x000fe400078ec0ff */
[----:B------:R-:W-:Y:S02]  /*01b0*/  MOV R24, RZ ;  /* 0x000000ff00187202 */ /* 0x000fe40000000f00 */
[----:B------:R-:W-:Y:S02]  /*01c0*/  MOV R18, R0 ;  /* 0x0000000000127202 */ /* 0x000fe40000000f00 */
[----:B------:R-:W-:Y:S01]  /*01d0*/  IADD3 R22, PT, PT, -R21, RZ, RZ ;  /* 0x000000ff15167210 */ /* 0x000fe20007ffe1ff */
[----:B0-----:R-:W-:-:S03]  /*01e0*/  IMAD.WIDE.U32 R4, R20, 0x4, R4 ;  /* 0x0000000414047825 */ /* 0x001fc600078e0004 */
[----:B------:R-:W-:-:S04]  /*01f0*/  IADD3 R6, P1, PT, R4, 0x10, RZ ;  /* 0x0000001004067810 */ /* 0x000fc80007f3e0ff */
[----:B------:R-:W-:-:S09]  /*0200*/  IADD3.X R7, PT, PT, RZ, R5, RZ, P1, !PT ;  /* 0x00000005ff077210 */ /* 0x000fd20000ffe4ff */
.L_x_2:
[----:B------:R-:W0:Y:S01]  /*0210*/  LDC.64 R16, c[0x0][0x388] ;  /* 0x0000e200ff107b82 */ /* 0x000e220000000a00 */
[----:B------:R-:W-:Y:S02]  /*0220*/  MOV R4, R6 ;  /* 0x0000000600047202 */ /* 0x000fe40000000f00 */
[----:B------:R-:W-:-:S05]  /*0230*/  MOV R5, R7 ;  /* 0x0000000700057202 */ /* 0x000fca0000000f00 */
[----:B------:R-:W2:Y:S04]  /*0240*/  LDG.E.CONSTANT R25, desc[UR4][R4.64+-0x10] ;  /* 0xfffff00404197981 */ /* 0x000ea8000c1e9900 */
[----:B------:R-:W3:Y:S04]  /*0250*/  LDG.E.CONSTANT R23, desc[UR4][R4.64+-0xc] ;  /* 0xfffff40404177981 */ /* 0x000ee8000c1e9900 */
[----:B------:R-:W4:Y:S04]  /*0260*/  LDG.E.CONSTANT R29, desc[UR4][R4.64+-0x8] ;  /* 0xfffff804041d7981 */ /* 0x000f28000c1e9900 */
[----:B------:R-:W5:Y:S01]  /*0270*/  LDG.E.CONSTANT R28, desc[UR4][R4.64+-0x4] ;  /* 0xfffffc04041c7981 */ /* 0x000f62000c1e9900 */
[----:B0-----:R-:W-:-:S05]  /*0280*/  IMAD.WIDE R16, R18, 0x4, R16 ;  /* 0x0000000412107825 */ /* 0x001fca00078e0210 */
[----:B------:R0:W2:Y:S01]  /*0290*/  LDG.E.CONSTANT R26, desc[UR4][R16.64] ;  /* 0x00000004101a7981 */ /* 0x0000a2000c1e9900 */
[----:B------:R-:W-:-:S04]  /*02a0*/  IMAD.WIDE R14, R3, 0x4, R16 ;  /* 0x00000004030e7825 */ /* 0x000fc800078e0210 */
[C---:B------:R-:W-:Y:S02]  /*02b0*/  IMAD.WIDE R6, R3.reuse, 0x4, R14 ;  /* 0x0000000403067825 */ /* 0x040fe400078e020e */
[----:B------:R-:W3:Y:S02]  /*02c0*/  LDG.E.CONSTANT R14, desc[UR4][R14.64] ;  /* 0x000000040e0e7981 */ /* 0x000ee4000c1e9900 */
[C---:B------:R-:W-:Y:S02]  /*02d0*/  IMAD.WIDE R10, R3.reuse, 0x4, R6 ;  /* 0x00000004030a7825 */ /* 0x040fe400078e0206 */
[----:B------:R-:W4:Y:S02]  /*02e0*/  LDG.E.CONSTANT R6, desc[UR4][R6.64] ;  /* 0x0000000406067981 */ /* 0x000f24000c1e9900 */
[C---:B------:R-:W-:Y:S02]  /*02f0*/  IMAD.WIDE R8, R3.reuse, 0x4, R10 ;  /* 0x0000000403087825 */ /* 0x040fe400078e020a */
[----:B------:R-:W5:Y:S02]  /*0300*/  LDG.E.CONSTANT R10, desc[UR4][R10.64] ;  /* 0x000000040a0a7981 */ /* 0x000f64000c1e9900 */
[----:B------:R-:W-:-:S02]  /*0310*/  IMAD.WIDE R12, R3, 0x4, R8 ;  /* 0x00000004030c7825 */ /* 0x000fc400078e0208 */
[----:B------:R-:W5:Y:S04]  /*0320*/  LDG.E.CONSTANT R7, desc[UR4][R4.64] ;  /* 0x0000000404077981 */ /* 0x000f68000c1e9900 */
[----:B------:R-:W5:Y:S01]  /*0330*/  LDG.E.CONSTANT R8, desc[UR4][R8.64] ;  /* 0x0000000408087981 */ /* 0x000f62000c1e9900 */
[----:B0-----:R-:W-:-:S03]  /*0340*/  IMAD.WIDE R16, R3, 0x4, R12 ;  /* 0x0000000403107825 */ /* 0x001fc600078e020c */
[----:B------:R-:W5:Y:S04]  /*0350*/  LDG.E.CONSTANT R12, desc[UR4][R12.64] ;  /* 0x000000040c0c7981 */ /* 0x000f68000c1e9900 */
[----:B------:R-:W5:Y:S04]  /*0360*/  LDG.E.CONSTANT R15, desc[UR4][R16.64] ;  /* 0x00000004100f7981 */ /* 0x000f68000c1e9900 */
[----:B------:R-:W5:Y:S04]  /*0370*/  LDG.E.CONSTANT R9, desc[UR4][R4.64+0x4] ;  /* 0x0000040404097981 */ /* 0x000f68000c1e9900 */
[----:B------:R-:W5:Y:S01]  /*0380*/  LDG.E.CONSTANT R11, desc[UR4][R4.64+0xc] ;  /* 0x00000c04040b7981 */ /* 0x000f62000c1e9900 */
[----:B--2---:R-:W-:Y:S01]  /*0390*/  FFMA R26, R25, R26, R24 ;  /* 0x0000001a191a7223 */ /* 0x004fe20000000018 */
[----:B------:R-:W-:-:S02]  /*03a0*/  IMAD.WIDE R24, R3, 0x4, R16 ;  /* 0x0000000403187825 */ /* 0x000fc400078e0210 */
[----:B------:R-:W2:Y:S04]  /*03b0*/  LDG.E.CONSTANT R16, desc[UR4][R4.64+0x8] ;  /* 0x0000080404107981 */ /* 0x000ea8000c1e9900 */
[----:B------:R-:W2:Y:S01]  /*03c0*/  LDG.E.CONSTANT R24, desc[UR4][R24.64] ;  /* 0x0000000418187981 */ /* 0x000ea2000c1e9900 */
[----:B---3--:R-:W-:Y:S01]  /*03d0*/  FFMA R14, R23, R14, R26 ;  /* 0x0000000e170e7223 */ /* 0x008fe2000000001a */
[----:B------:R-:W-:-:S03]  /*03e0*/  IADD3 R22, PT, PT, R22, 0x8, RZ ;  /* 0x0000000816167810 */ /* 0x000fc60007ffe0ff */
[----:B----4-:R-:W-:Y:S01]  /*03f0*/  FFMA R29, R29, R6, R14 ;  /* 0x000000061d1d7223 */ /* 0x010fe2000000000e */
[----:B------:R-:W-:-:S03]  /*0400*/  ISETP.NE.AND P1, PT, R22, RZ, PT ;  /* 0x000000ff1600720c */ /* 0x000fc60003f25270 */
[----:B-----5:R-:W-:Y:S01]  /*0410*/  FFMA R10, R28, R10, R29 ;  /* 0x0000000a1c0a7223 */ /* 0x020fe2000000001d */
[----:B------:R-:W-:-:S03]  /*0420*/  IADD3 R6, P2, PT, R4, 0x20, RZ ;  /* 0x0000002004067810 */ /* 0x000fc60007f5e0ff */
[----:B------:R-:W-:Y:S01]  /*0430*/  FFMA R8, R7, R8, R10 ;  /* 0x0000000807087223 */ /* 0x000fe2000000000a */
[----:B------:R-:W-:Y:S02]  /*0440*/  IADD3.X R7, PT, PT, RZ, R5, RZ, P2, !PT ;  /* 0x00000005ff077210 */ /* 0x000fe400017fe4ff */
[----:B------:R-:W-:Y:S01]  /*0450*/  LEA R18, R3, R18, 0x3 ;  /* 0x0000001203127211 */ /* 0x000fe200078e18ff */
[----:B------:R-:W-:-:S04]  /*0460*/  FFMA R9, R9, R12, R8 ;  /* 0x0000000c09097223 */ /* 0x000fc80000000008 */
[----:B--2---:R-:W-:-:S04]  /*0470*/  FFMA R16, R16, R15, R9 ;  /* 0x0000000f10107223 */ /* 0x004fc80000000009 */
[----:B------:R-:W-:Y:S01]  /*0480*/  FFMA R24, R11, R24, R16 ;  /* 0x000000180b187223 */ /* 0x000fe20000000010 */
[----:B------:R-:W-:Y:S06]  /*0490*/  @P1 BRA `(.L_x_2) ;  /* 0xfffffffc005c1947 */ /* 0x000fec000383ffff */
.L_x_1:
[----:B------:R-:W-:Y:S05]  /*04a0*/  @!P0 BRA `(.L_x_0) ;  /* 0x0000000000fc8947 */ /* 0x000fea0003800000 */
[----:B------:R-:W-:Y:S02]  /*04b0*/  ISETP.GE.U32.AND P1, PT, R27, 0x4, PT ;  /* 0x000000041b00780c */ /* 0x000fe40003f26070 */
[----:B------:R-:W-:-:S04]  /*04c0*/  LOP3.LUT R16, R2, 0x3, RZ, 0xc0, !PT ;  /* 0x0000000302107812 */ /* 0x000fc800078ec0ff */
[----:B------:R-:W-:-:S07]  /*04d0*/  ISETP.NE.AND P0, PT, R16, RZ, PT ;  /* 0x000000ff1000720c */ /* 0x000fce0003f05270 */
[----:B------:R-:W-:Y:S06]  /*04e0*/  @!P1 BRA `(.L_x_3) ;  /* 0x00000000006c9947 */ /* 0x000fec0003800000 */
[----:B------:R-:W0:Y:S01]  /*04f0*/  LDC.64 R6, c[0x0][0x388] ;  /* 0x0000e200ff067b82 */ /* 0x000e220000000a00 */
[----:B------:R-:W1:Y:S01]  /*0500*/  LDCU.64 UR6, c[0x0][0x380] ;  /* 0x00007000ff0677ac */ /* 0x000e620008000a00 */
[----:B------:R-:W-:Y:S01]  /*0510*/  IMAD R9, R21, R3, R0 ;  /* 0x0000000315097224 */ /* 0x000fe200078e0200 */
[CC--:B------:R-:W-:Y:S02]  /*0520*/  IADD3 R5, PT, PT, R20.reuse, R21.reuse, RZ ;  /* 0x0000001514057210 */ /* 0x0c0fe40007ffe0ff */
[----:B------:R-:W-:-:S03]  /*0530*/  IADD3 R10, P1, PT, R20, R21, RZ ;  /* 0x00000015140a7210 */ /* 0x000fc60007f3e0ff */
[----:B------:R-:W2:Y:S01]  /*0540*/  LDC.64 R14, c[0x0][0x380] ;  /* 0x0000e000ff0e7b82 */ /* 0x000ea20000000a00 */
[----:B0-----:R-:W-:-:S04]  /*0550*/  IMAD.WIDE R6, R9, 0x4, R6 ;  /* 0x0000000409067825 */ /* 0x001fc800078e0206 */
[----:B------:R-:W-:Y:S02]  /*0560*/  IMAD.WIDE R8, R3, 0x4, R6 ;  /* 0x0000000403087825 */ /* 0x000fe400078e0206 */
[----:B------:R-:W3:Y:S02]  /*0570*/  LDG.E.CONSTANT R6, desc[UR4][R6.64] ;  /* 0x0000000406067981 */ /* 0x000ee4000c1e9900 */
[----:B--2---:R-:W-:Y:S01]  /*0580*/  IMAD.WIDE.U32 R14, R5, 0x4, R14 ;  /* 0x00000004050e7825 */ /* 0x004fe200078e000e */
[----:B------:R-:W-:Y:S02]  /*0590*/  IADD3.X R5, PT, PT, RZ, RZ, RZ, P1, !PT ;  /* 0x000000ffff057210 */ /* 0x000fe40000ffe4ff */
[----:B-1----:R-:W-:-:S03]  /*05a0*/  LEA R4, P1, R10, UR6, 0x2 ;  /* 0x000000060a047c11 */ /* 0x002fc6000f8210ff */
[----:B------:R-:W3:Y:S01]  /*05b0*/  LDG.E.CONSTANT R15, desc[UR4][R14.64] ;  /* 0x000000040e0f7981 */ /* 0x000ee2000c1e9900 */
[----:B------:R-:W-:Y:S01]  /*05c0*/  LEA.HI.X R5, R10, UR7, R5, 0x2, P1 ;  /* 0x000000070a057c11 */ /* 0x000fe200088f1405 */
[C---:B------:R-:W-:Y:S02]  /*05d0*/  IMAD.WIDE R10, R3.reuse, 0x4, R8 ;  /* 0x00000004030a7825 */ /* 0x040fe400078e0208 */
[----:B------:R-:W2:Y:S04]  /*05e0*/  LDG.E.CONSTANT R8, desc[UR4][R8.64] ;  /* 0x0000000408087981 */ /* 0x000ea8000c1e9900 */
[----:B------:R-:W2:Y:S01]  /*05f0*/  LDG.E.CONSTANT R17, desc[UR4][R4.64+0x4] ;  /* 0x0000040404117981 */ /* 0x000ea2000c1e9900 */
[----:B------:R-:W-:-:S03]  /*0600*/  IMAD.WIDE R12, R3, 0x4, R10 ;  /* 0x00000004030c7825 */ /* 0x000fc600078e020a */
[----:B------:R-:W4:Y:S04]  /*0610*/  LDG.E.CONSTANT R22, desc[UR4][R10.64] ;  /* 0x000000040a167981 */ /* 0x000f28000c1e9900 */
[----:B------:R-:W4:Y:S04]  /*0620*/  LDG.E.CONSTANT R18, desc[UR4][R4.64+0x8] ;  /* 0x0000080404127981 */ /* 0x000f28000c1e9900 */
[----:B------:R-:W5:Y:S04]  /*0630*/  LDG.E.CONSTANT R26, desc[UR4][R4.64+0xc] ;  /* 0x00000c04041a7981 */ /* 0x000f68000c1e9900 */
[----:B------:R-:W5:Y:S01]  /*0640*/  LDG.E.CONSTANT R12, desc[UR4][R12.64] ;  /* 0x000000040c0c7981 */ /* 0x000f62000c1e9900 */
[----:B------:R-:W-:Y:S01]  /*0650*/  IADD3 R21, PT, PT, R21, 0x4, RZ ;  /* 0x0000000415157810 */ /* 0x000fe20007ffe0ff */
[----:B---3--:R-:W-:-:S04]  /*0660*/  FFMA R24, R15, R6, R24 ;  /* 0x000000060f187223 */ /* 0x008fc80000000018 */
[----:B--2---:R-:W-:-:S04]  /*0670*/  FFMA R17, R17, R8, R24 ;  /* 0x0000000811117223 */ /* 0x004fc80000000018 */
[----:B----4-:R-:W-:-:S04]  /*0680*/  FFMA R17, R18, R22, R17 ;  /* 0x0000001612117223 */ /* 0x010fc80000000011 */
[----:B-----5:R-:W-:-:S07]  /*0690*/  FFMA R24, R26, R12, R17 ;  /* 0x0000000c1a187223 */ /* 0x020fce0000000011 */
.L_x_3:
[----:B------:R-:W-:Y:S05]  /*06a0*/  @!P0 BRA `(.L_x_0) ;  /* 0x00000000007c8947 */ /* 0x000fea0003800000 */
[----:B------:R-:W-:Y:S01]  /*06b0*/  ISETP.NE.AND P1, PT, R16, 0x1, PT ;  /* 0x000000011000780c */ /* 0x000fe20003f25270 */
[----:B------:R-:W0:Y:S01]  /*06c0*/  LDC.64 R12, c[0x0][0x380] ;  /* 0x0000e000ff0c7b82 */ /* 0x000e220000000a00 */
[----:B------:R-:W-:-:S04]  /*06d0*/  LOP3.LUT R2, R2, 0x1, RZ, 0xc0, !PT ;  /* 0x0000000102027812 */ /* 0x000fc800078ec0ff */
[----:B------:R-:W-:-:S03]  /*06e0*/  ISETP.NE.U32.AND P0, PT, R2, 0x1, PT ;  /* 0x000000010200780c */ /* 0x000fc60003f05070 */
[----:B------:R-:W1:Y:S04]  /*06f0*/  LDC.64 R10, c[0x0][0x388] ;  /* 0x0000e200ff0a7b82 */ /* 0x000e680000000a00 */
[CC--:B------:R-:W-:Y:S02]  /*0700*/  @P1 IADD3 R15, PT, PT, R20.reuse, R21.reuse, RZ ;  /* 0x00000015140f1210 */ /* 0x0c0fe40007ffe0ff */
[----:B------:R-:W-:Y:S02]  /*0710*/  @P1 IADD3 R2, P2, PT, R20, R21, RZ ;  /* 0x0000001514021210 */ /* 0x000fe40007f5e0ff */
[----:B------:R-:W2:Y:S02]  /*0720*/  @P1 LDC.64 R4, c[0x0][0x380] ;  /* 0x0000e000ff041b82 */ /* 0x000ea40000000a00 */
[----:B------:R-:W-:-:S06]  /*0730*/  @P1 IADD3.X R14, PT, PT, RZ, RZ, RZ, P2, !PT ;  /* 0x000000ffff0e1210 */ /* 0x000fcc00017fe4ff */
[----:B------:R-:W3:Y:S01]  /*0740*/  LDC.64 R6, c[0x0][0x380] ;  /* 0x0000e000ff067b82 */ /* 0x000ee20000000a00 */
[----:B0-----:R-:W-:-:S04]  /*0750*/  @P1 IMAD.WIDE.U32 R12, R15, 0x4, R12 ;  /* 0x000000040f0c1825 */ /* 0x001fc800078e000c */
[C---:B------:R-:W-:Y:S01]  /*0760*/  @P1 IMAD R15, R21.reuse, R3, R0 ;  /* 0x00000003150f1224 */ /* 0x040fe200078e0200 */
[----:B------:R-:W-:Y:S01]  /*0770*/  @P1 IADD3 R21, PT, PT, R21, 0x2, RZ ;  /* 0x0000000215151810 */ /* 0x000fe20007ffe0ff */
[----:B------:R-:W4:Y:S01]  /*0780*/  @P1 LDG.E.CONSTANT R13, desc[UR4][R12.64] ;  /* 0x000000040c0d1981 */ /* 0x000f22000c1e9900 */
[----:B------:R-:W0:Y:S01]  /*0790*/  LDC.64 R8, c[0x0][0x388] ;  /* 0x0000e200ff087b82 */ /* 0x000e220000000a00 */
[----:B-1----:R-:W-:Y:S01]  /*07a0*/  @P1 IMAD.WIDE R10, R15, 0x4, R10 ;  /* 0x000000040f0a1825 */ /* 0x002fe200078e020a */
[----:B------:R-:W-:Y:S02]  /*07b0*/  @!P0 IADD3 R17, PT, PT, R20, R21, RZ ;  /* 0x0000001514118210 */ /* 0x000fe40007ffe0ff */
[----:B--2---:R-:W-:Y:S01]  /*07c0*/  @P1 LEA R4, P2, R2, R4, 0x2 ;  /* 0x0000000402041211 */ /* 0x004fe200078410ff */
[----:B------:R-:W-:-:S03]  /*07d0*/  @!P0 IMAD R21, R21, R3, R0 ;  /* 0x0000000315158224 */ /* 0x000fc600078e0200 */
[----:B------:R-:W-:Y:S01]  /*07e0*/  @P1 LEA.HI.X R5, R2, R5, R14, 0x2, P2 ;  /* 0x0000000502051211 */ /* 0x000fe200010f140e */
[----:B------:R-:W-:Y:S01]  /*07f0*/  @P1 IMAD.WIDE R14, R3, 0x4, R10 ;  /* 0x00000004030e1825 */ /* 0x000fe200078e020a */
[----:B------:R-:W4:Y:S03]  /*0800*/  @P1 LDG.E.CONSTANT R2, desc[UR4][R10.64] ;  /* 0x000000040a021981 */ /* 0x000f26000c1e9900 */
[----:B---3--:R-:W-:Y:S01]  /*0810*/  @!P0 IMAD.WIDE.U32 R6, R17, 0x4, R6 ;  /* 0x0000000411068825 */ /* 0x008fe200078e0006 */
[----:B------:R-:W2:Y:S04]  /*0820*/  @P1 LDG.E.CONSTANT R5, desc[UR4][R4.64+0x4] ;  /* 0x0000040404051981 */ /* 0x000ea8000c1e9900 */
[----:B------:R-:W2:Y:S01]  /*0830*/  @P1 LDG.E.CONSTANT R14, desc[UR4][R14.64] ;  /* 0x000000040e0e1981 */ /* 0x000ea2000c1e9900 */
[----:B0-----:R-:W-:-:S03]  /*0840*/  @!P0 IMAD.WIDE R8, R21, 0x4, R8 ;  /* 0x0000000415088825 */ /* 0x001fc600078e0208 */
[----:B------:R-:W3:Y:S04]  /*0850*/  @!P0 LDG.E.CONSTANT R7, desc[UR4][R6.64] ;  /* 0x0000000406078981 */ /* 0x000ee8000c1e9900 */
[----:B------:R-:W3:Y:S01]  /*0860*/  @!P0 LDG.E.CONSTANT R8, desc[UR4][R8.64] ;  /* 0x0000000408088981 */ /* 0x000ee2000c1e9900 */
[----:B----4-:R-:W-:-:S04]  /*0870*/  @P1 FFMA R2, R13, R2, R24 ;  /* 0x000000020d021223 */ /* 0x010fc80000000018 */
[----:B--2---:R-:W-:-:S04]  /*0880*/  @P1 FFMA R24, R5, R14, R2 ;  /* 0x0000000e05181223 */ /* 0x004fc80000000002 */
[----:B---3--:R-:W-:-:S07]  /*0890*/  @!P0 FFMA R24, R7, R8, R24 ;  /* 0x0000000807188223 */ /* 0x008fce0000000018 */
.L_x_0:
[----:B------:R-:W0:Y:S01]  /*08a0*/  LDC.64 R4, c[0x0][0x390] ;  /* 0x0000e400ff047b82 */ /* 0x000e220000000a00 */
[----:B------:R-:W-:-:S04]  /*08b0*/  IMAD R3, R19, R3, R0 ;  /* 0x0000000313037224 */ /* 0x000fc800078e0200 */
[----:B0-----:R-:W-:-:S05]  /*08c0*/  IMAD.WIDE R2, R3, 0x4, R4 ;  /* 0x0000000403027825 */ /* 0x001fca00078e0204 */
[----:B------:R-:W-:Y:S01]  /*08d0*/  STG.E desc[UR4][R2.64], R24 ;  /* 0x0000001802007986 */ /* 0x000fe2000c101904 */
[----:B------:R-:W-:Y:S05]  /*08e0*/  EXIT ;  /* 0x000000000000794d */ /* 0x000fea0003800000 */
.L_x_4:
[----:B------:R-:W-:-:S00]  /*08f0*/  BRA `(.L_x_4) ;  /* 0xfffffffc00fc7947 */ /* 0x000fc0000383ffff */
[----:B------:R-:W-:-:S00]  /*0900*/  NOP ;  /* 0x0000000000007918 */ /* 0x000fc00000000000 */
[----:B------:R-:W-:-:S00]  /*0910*/  NOP ;  /* 0x0000000000007918 */ /* 0x000fc00000000000 */
[----:B------:R-:W-:-:S00]  /*0920*/  NOP ;  /* 0x0000000000007918 */ /* 0x000fc00000000000 */
[----:B------:R-:W-:-:S00]  /*0930*/  NOP ;  /* 0x0000000000007918 */ /* 0x000fc00000000000 */
[----:B------:R-:W-:-:S00]  /*0940*/  NOP ;  /* 0x0000000000007918 */ /* 0x000fc00000000000 */
[----:B------:R-:W-:-:S00]  /*0950*/  NOP ;  /* 0x0000000000007918 */ /* 0x000fc00000000000 */
[----:B------:R-:W-:-:S00]  /*0960*/  NOP ;  /* 0x0000000000007918 */ /* 0x000fc00000000000 */
[----:B------:R-:W-:-:S00]  /*0970*/  NOP ;  /* 0x0000000000007918 */ /* 0x000fc00000000000 */
.L_x_5:


//--------------------- .nv.shared.reserved.0     --------------------------
	.section	.nv.shared.reserved.0,"aw",@nobits
	.weak		__nv_reservedSMEM_offset_0_alias
	.size		__nv_reservedSMEM_offset_0_alias, 0, 64
	.other		__nv_reservedSMEM_offset_0_alias,@"STO_CUDA_RESERVED_SHARED STV_DEFAULT"
__nv_reservedSMEM_offset_0_alias:
	.zero		0
	.zero		64


//--------------------- .nv.constant0._Z6matmulPKfS0_Pfiii --------------------------
	.section	.nv.constant0._Z6matmulPKfS0_Pfiii,"a",@progbits
	.sectionflags	@""
	.align	4
.nv.constant0._Z6matmulPKfS0_Pfiii:
	.zero		932


//--------------------- SYMBOLS --------------------------

	.type		.nv.reservedSmem.offset0,@object
	.size		.nv.reservedSmem.offset0,0x4
